//
// Generated by NVIDIA NVVM Compiler
//
// Compiler Build ID: CL-36424714
// Cuda compilation tools, release 13.0, V13.0.88
// Based on NVVM 20.0.0
//

.version 9.0
.target sm_100
.address_size 64

	// .globl	_Z16column_filteringPdPKdiii

.visible .entry _Z16column_filteringPdPKdiii(
	.param .u64 .ptr .align 1 _Z16column_filteringPdPKdiii_param_0,
	.param .u64 .ptr .align 1 _Z16column_filteringPdPKdiii_param_1,
	.param .u32 _Z16column_filteringPdPKdiii_param_2,
	.param .u32 _Z16column_filteringPdPKdiii_param_3,
	.param .u32 _Z16column_filteringPdPKdiii_param_4
)
{
	.reg .pred 	%p<4>;
	.reg .b32 	%r<23>;
	.reg .b64 	%rd<10>;
	.reg .b64 	%fd<4>;

	ld.param.u64 	%rd1, [_Z16column_filteringPdPKdiii_param_0];
	ld.param.u64 	%rd2, [_Z16column_filteringPdPKdiii_param_1];
	ld.param.u32 	%r3, [_Z16column_filteringPdPKdiii_param_2];
	ld.param.u32 	%r4, [_Z16column_filteringPdPKdiii_param_3];
	ld.param.u32 	%r5, [_Z16column_filteringPdPKdiii_param_4];
	mov.u32 	%r6, %ctaid.y;
	mov.u32 	%r7, %ntid.y;
	mov.u32 	%r8, %tid.y;
	mad.lo.s32 	%r9, %r6, %r7, %r8;
	mov.u32 	%r10, %ctaid.x;
	mov.u32 	%r11, %ntid.x;
	mov.u32 	%r12, %tid.x;
	mad.lo.s32 	%r2, %r10, %r11, %r12;
	setp.ge.s32 	%p1, %r2, %r3;
	mul.lo.s32 	%r13, %r5, %r4;
	setp.ge.s32 	%p2, %r9, %r13;
	or.pred  	%p3, %p1, %p2;
	@%p3 bra 	$L__BB0_2;
	cvta.to.global.u64 	%rd3, %rd2;
	cvta.to.global.u64 	%rd4, %rd1;
	rem.s32 	%r15, %r9, %r4;
	sub.s32 	%r16, %r9, %r15;
	add.s32 	%r17, %r15, 1;
	add.s32 	%r18, %r4, -1;
	min.s32 	%r19, %r17, %r18;
	add.s32 	%r20, %r16, %r19;
	mad.lo.s32 	%r21, %r20, %r3, %r2;
	mul.wide.s32 	%rd5, %r21, 8;
	add.s64 	%rd6, %rd3, %rd5;
	ld.global.f64 	%fd1, [%rd6];
	mad.lo.s32 	%r22, %r3, %r9, %r2;
	mul.wide.s32 	%rd7, %r22, 8;
	add.s64 	%rd8, %rd3, %rd7;
	ld.global.f64 	%fd2, [%rd8];
	sub.f64 	%fd3, %fd1, %fd2;
	add.s64 	%rd9, %rd4, %rd7;
	st.global.f64 	[%rd9], %fd3;
$L__BB0_2:
	ret;

}


// ===== COMPILED SASS (sm_100) =====

	.target	sm_100

	.elftype	@"ET_EXEC"


//--------------------- .note.nv.tkinfo           --------------------------
	.section	.note.nv.tkinfo,"",@"SHT_NOTE"
	.sectionflags	@"SHF_NOTE_NV_TKINFO"
	.tkinfo
        /*0018*/ 	.word	0x00000002
        /*0030*/ 	.string	""
        /*0030*/ 	.string	"ptxas"
        /*0030*/ 	.string	"Cuda compilation tools, release 13.0, V13.0.88"
        /*0030*/ 	.string	"Build cuda_13.0.r13.0/compiler.36424714_0"
        /*0030*/ 	.string	"-arch sm_100 -m 64 "



//--------------------- .note.nv.cuinfo           --------------------------
	.section	.note.nv.cuinfo,"",@"SHT_NOTE"
	.sectionflags	@"SHF_NOTE_NV_CUINFO"
        /*0018*/ 	.short	0x0002
        /*001a*/ 	.short	0x0064
        /*001c*/ 	.short	0x0082
	.zero		2


//--------------------- .nv.info                  --------------------------
	.section	.nv.info,"",@"SHT_CUDA_INFO"
	.align	4


	//----- nvinfo : EIATTR_REGCOUNT
	.align		4
        /*0000*/ 	.byte	0x04, 0x2f
        /*0002*/ 	.short	(.L_1 - .L_0)
	.align		4
.L_0:
        /*0004*/ 	.word	index@(_Z16column_filteringPdPKdiii)
        /*0008*/ 	.word	0x00000010


	//----- nvinfo : EIATTR_FRAME_SIZE
	.align		4
.L_1:
        /*000c*/ 	.byte	0x04, 0x11
        /*000e*/ 	.short	(.L_3 - .L_2)
	.align		4
.L_2:
        /*0010*/ 	.word	index@(_Z16column_filteringPdPKdiii)
        /*0014*/ 	.word	0x00000000


	//----- nvinfo : EIATTR_MIN_STACK_SIZE
	.align		4
.L_3:
        /*0018*/ 	.byte	0x04, 0x12
        /*001a*/ 	.short	(.L_5 - .L_4)
	.align		4
.L_4:
        /*001c*/ 	.word	index@(_Z16column_filteringPdPKdiii)
        /*0020*/ 	.word	0x00000000
.L_5:


//--------------------- .nv.compat                --------------------------
	.section	.nv.compat,"",@"SHT_CUDA_COMPAT_INFO"
	.align	4
        /*0000*/ 	.byte	0x02, 0x09, 0x00, 0x00, 0x02, 0x02, 0x01, 0x00, 0x02, 0x05, 0x05, 0x00, 0x03, 0x07, 0x01, 0x01
        /*0010*/ 	.byte	0x02, 0x03, 0x00, 0x00, 0x02, 0x06, 0x01, 0x00, 0x04, 0x0b, 0x08, 0x00, 0x01, 0x00, 0x00, 0x00
        /*0020*/ 	.byte	0x00, 0x00, 0x00, 0x00


//--------------------- .nv.info._Z16column_filteringPdPKdiii --------------------------
	.section	.nv.info._Z16column_filteringPdPKdiii,"",@"SHT_CUDA_INFO"
	.sectionflags	@""
	.align	4


	//----- nvinfo : EIATTR_CUDA_API_VERSION
	.align		4
        /*0000*/ 	.byte	0x04, 0x37
        /*0002*/ 	.short	(.L_7 - .L_6)
.L_6:
        /*0004*/ 	.word	0x00000082


	//----- nvinfo : EIATTR_KPARAM_INFO
	.align		4
.L_7:
        /*0008*/ 	.byte	0x04, 0x17
        /*000a*/ 	.short	(.L_9 - .L_8)
.L_8:
        /*000c*/ 	.word	0x00000000
        /*0010*/ 	.short	0x0004
        /*0012*/ 	.short	0x0018
        /*0014*/ 	.byte	0x00, 0xf0, 0x11, 0x00


	//----- nvinfo : EIATTR_KPARAM_INFO
	.align		4
.L_9:
        /*0018*/ 	.byte	0x04, 0x17
        /*001a*/ 	.short	(.L_11 - .L_10)
.L_10:
        /*001c*/ 	.word	0x00000000
        /*0020*/ 	.short	0x0003
        /*0022*/ 	.short	0x0014
        /*0024*/ 	.byte	0x00, 0xf0, 0x11, 0x00


	//----- nvinfo : EIATTR_KPARAM_INFO
	.align		4
.L_11:
        /*0028*/ 	.byte	0x04, 0x17
        /*002a*/ 	.short	(.L_13 - .L_12)
.L_12:
        /*002c*/ 	.word	0x00000000
        /*0030*/ 	.short	0x0002
        /*0032*/ 	.short	0x0010
        /*0034*/ 	.byte	0x00, 0xf0, 0x11, 0x00


	//----- nvinfo : EIATTR_KPARAM_INFO
	.align		4
.L_13:
        /*0038*/ 	.byte	0x04, 0x17
        /*003a*/ 	.short	(.L_15 - .L_14)
.L_14:
        /*003c*/ 	.word	0x00000000
        /*0040*/ 	.short	0x0001
        /*0042*/ 	.short	0x0008
        /*0044*/ 	.byte	0x00, 0xf5, 0x21, 0x00


	//----- nvinfo : EIATTR_KPARAM_INFO
	.align		4
.L_15:
        /*0048*/ 	.byte	0x04, 0x17
        /*004a*/ 	.short	(.L_17 - .L_16)
.L_16:
        /*004c*/ 	.word	0x00000000
        /*0050*/ 	.short	0x0000
        /*0052*/ 	.short	0x0000
        /*0054*/ 	.byte	0x00, 0xf5, 0x21, 0x00


	//----- nvinfo : EIATTR_SPARSE_MMA_MASK
	.align		4
.L_17:
        /*0058*/ 	.byte	0x03, 0x50
        /*005a*/ 	.short	0x0000


	//----- nvinfo : EIATTR_MAXREG_COUNT
	.align		4
        /*005c*/ 	.byte	0x03, 0x1b
        /*005e*/ 	.short	0x00ff


	//----- nvinfo : EIATTR_MERCURY_ISA_VERSION
	.align		4
        /*0060*/ 	.byte	0x03, 0x5f
        /*0062*/ 	.short	0x0101


	//----- nvinfo : EIATTR_VRC_CTA_INIT_COUNT
	.align		4
        /*0064*/ 	.byte	0x02, 0x4a
	.zero		1
	.zero		1


	//----- nvinfo : EIATTR_EXIT_INSTR_OFFSETS
	.align		4
        /*0068*/ 	.byte	0x04, 0x1c
        /*006a*/ 	.short	(.L_19 - .L_18)


	//   ....[0]....
.L_18:
        /*006c*/ 	.word	0x000000e0


	//   ....[1]....
        /*0070*/ 	.word	0x00000330


	//----- nvinfo : EIATTR_CBANK_PARAM_SIZE
	.align		4
.L_19:
        /*0074*/ 	.byte	0x03, 0x19
        /*0076*/ 	.short	0x001c


	//----- nvinfo : EIATTR_PARAM_CBANK
	.align		4
        /*0078*/ 	.byte	0x04, 0x0a
        /*007a*/ 	.short	(.L_21 - .L_20)
	.align		4
.L_20:
        /*007c*/ 	.word	index@(.nv.constant0._Z16column_filteringPdPKdiii)
        /*0080*/ 	.short	0x0380
        /*0082*/ 	.short	0x001c


	//----- nvinfo : EIATTR_SW_WAR
	.align		4
.L_21:
        /*0084*/ 	.byte	0x04, 0x36
        /*0086*/ 	.short	(.L_23 - .L_22)
.L_22:
        /*0088*/ 	.word	0x00000008
.L_23:


//--------------------- .nv.callgraph             --------------------------
	.section	.nv.callgraph,"",@"SHT_CUDA_CALLGRAPH"
	.align	4
	.sectionentsize	8
	.align		4
        /*0000*/ 	.word	0x00000000
	.align		4
        /*0004*/ 	.word	0xffffffff
	.align		4
        /*0008*/ 	.word	0x00000000
	.align		4
        /*000c*/ 	.word	0xfffffffe
	.align		4
        /*0010*/ 	.word	0x00000000
	.align		4
        /*0014*/ 	.word	0xfffffffd
	.align		4
        /*0018*/ 	.word	0x00000000
	.align		4
        /*001c*/ 	.word	0xfffffffc


//--------------------- .text._Z16column_filteringPdPKdiii --------------------------
	.section	.text._Z16column_filteringPdPKdiii,"ax",@progbits
	.align	128
        .global         _Z16column_filteringPdPKdiii
        .type           _Z16column_filteringPdPKdiii,@function
        .size           _Z16column_filteringPdPKdiii,(.L_x_1 - _Z16column_filteringPdPKdiii)
        .other          _Z16column_filteringPdPKdiii,@"STO_CUDA_ENTRY STV_DEFAULT"
_Z16column_filteringPdPKdiii:
.text._Z16column_filteringPdPKdiii:
[----:B------:R-:W-:Y:S01]  /*0000*/  LDC R1, c[0x0][0x37c] ;  /* 0x0000df00ff017b82 */ /* 0x000fe20000000800 */
[----:B------:R-:W0:Y:S07]  /*0010*/  S2R R0, SR_TID.Y ;  /* 0x0000000000007919 */ /* 0x000e2e0000002200 */
[----:B------:R-:W0:Y:S01]  /*0020*/  S2UR UR4, SR_CTAID.Y ;  /* 0x00000000000479c3 */ /* 0x000e220000002600 */
[----:B------:R-:W1:Y:S01]  /*0030*/  LDCU UR6, c[0x0][0x398] ;  /* 0x00007300ff0677ac */ /* 0x000e620008000800 */
[----:B------:R-:W2:Y:S06]  /*0040*/  S2R R4, SR_TID.X ;  /* 0x0000000000047919 */ /* 0x000eac0000002100 */
[----:B------:R-:W0:Y:S08]  /*0050*/  LDC R9, c[0x0][0x364] ;  /* 0x0000d900ff097b82 */ /* 0x000e300000000800 */
[----:B------:R-:W1:Y:S08]  /*0060*/  LDC.64 R2, c[0x0][0x390] ;  /* 0x0000e400ff027b82 */ /* 0x000e700000000a00 */
[----:B------:R-:W2:Y:S08]  /*0070*/  S2UR UR5, SR_CTAID.X ;  /* 0x00000000000579c3 */ /* 0x000eb00000002500 */
[----:B------:R-:W2:Y:S01]  /*0080*/  LDC R11, c[0x0][0x360] ;  /* 0x0000d800ff0b7b82 */ /* 0x000ea20000000800 */
[----:B0-----:R-:W-:-:S02]  /*0090*/  IMAD R9, R9, UR4, R0 ;  /* 0x0000000409097c24 */ /* 0x001fc4000f8e0200 */
[----:B-1----:R-:W-:-:S05]  /*00a0*/  IMAD R0, R3, UR6, RZ ;  /* 0x0000000603007c24 */ /* 0x002fca000f8e02ff */
[----:B------:R-:W-:Y:S01]  /*00b0*/  ISETP.GE.AND P0, PT, R9, R0, PT ;  /* 0x000000000900720c */ /* 0x000fe20003f06270 */
[----:B--2---:R-:W-:-:S05]  /*00c0*/  IMAD R11, R11, UR5, R4 ;  /* 0x000000050b0b7c24 */ /* 0x004fca000f8e0204 */
[----:B------:R-:W-:-:S13]  /*00d0*/  ISETP.GE.OR P0, PT, R11, R2, P0 ;  /* 0x000000020b00720c */ /* 0x000fda0000706670 */
[----:B------:R-:W-:Y:S05]  /*00e0*/  @P0 EXIT ;  /* 0x000000000000094d */ /* 0x000fea0003800000 */
[----:B------:R-:W-:Y:S01]  /*00f0*/  IABS R7, R3 ;  /* 0x0000000300077213 */ /* 0x000fe20000000000 */
[----:B------:R-:W0:Y:S01]  /*0100*/  LDCU.64 UR4, c[0x0][0x358] ;  /* 0x00006b00ff0477ac */ /* 0x000e220008000a00 */
[----:B------:R-:W-:Y:S02]  /*0110*/  ISETP.GE.AND P2, PT, R9, RZ, PT ;  /* 0x000000ff0900720c */ /* 0x000fe40003f46270 */
[----:B------:R-:W1:Y:S08]  /*0120*/  I2F.RP R0, R7 ;  /* 0x0000000700007306 */ /* 0x000e700000209400 */
[----:B-1----:R-:W1:Y:S02]  /*0130*/  MUFU.RCP R0, R0 ;  /* 0x0000000000007308 */ /* 0x002e640000001000 */
[----:B-1----:R-:W-:-:S06]  /*0140*/  IADD3 R4, PT, PT, R0, 0xffffffe, RZ ;  /* 0x0ffffffe00047810 */ /* 0x002fcc0007ffe0ff */
[----:B------:R1:W2:Y:S02]  /*0150*/  F2I.FTZ.U32.TRUNC.NTZ R5, R4 ;  /* 0x0000000400057305 */ /* 0x0002a4000021f000 */
[----:B-1----:R-:W-:Y:S02]  /*0160*/  HFMA2 R4, -RZ, RZ, 0, 0 ;  /* 0x00000000ff047431 */ /* 0x002fe400000001ff */
[----:B--2---:R-:W-:-:S04]  /*0170*/  IMAD.MOV R6, RZ, RZ, -R5 ;  /* 0x000000ffff067224 */ /* 0x004fc800078e0a05 */
[----:B------:R-:W-:Y:S01]  /*0180*/  IMAD R13, R6, R7, RZ ;  /* 0x00000007060d7224 */ /* 0x000fe200078e02ff */
[----:B------:R-:W-:-:S03]  /*0190*/  IABS R6, R9 ;  /* 0x0000000900067213 */ /* 0x000fc60000000000 */
[----:B------:R-:W-:-:S04]  /*01a0*/  IMAD.HI.U32 R5, R5, R13, R4 ;  /* 0x0000000d05057227 */ /* 0x000fc800078e0004 */
[----:B------:R-:W-:Y:S02]  /*01b0*/  IMAD R13, R9, R2, R11 ;  /* 0x00000002090d7224 */ /* 0x000fe400078e020b */
[----:B------:R-:W-:-:S04]  /*01c0*/  IMAD.HI.U32 R5, R5, R6, RZ ;  /* 0x0000000605057227 */ /* 0x000fc800078e00ff */
[----:B------:R-:W-:-:S04]  /*01d0*/  IMAD.MOV R5, RZ, RZ, -R5 ;  /* 0x000000ffff057224 */ /* 0x000fc800078e0a05 */
[----:B------:R-:W-:Y:S01]  /*01e0*/  IMAD R0, R7, R5, R6 ;  /* 0x0000000507007224 */ /* 0x000fe200078e0206 */
[----:B------:R-:W-:-:S04]  /*01f0*/  IADD3 R5, PT, PT, R3, -0x1, RZ ;  /* 0xffffffff03057810 */ /* 0x000fc80007ffe0ff */
[----:B------:R-:W-:-:S13]  /*0200*/  ISETP.GT.U32.AND P0, PT, R7, R0, PT ;  /* 0x000000000700720c */ /* 0x000fda0003f04070 */
[----:B------:R-:W-:Y:S02]  /*0210*/  @!P0 IADD3 R0, PT, PT, R0, -R7, RZ ;  /* 0x8000000700008210 */ /* 0x000fe40007ffe0ff */
[----:B------:R-:W-:Y:S02]  /*0220*/  ISETP.NE.AND P0, PT, R3, RZ, PT ;  /* 0x000000ff0300720c */ /* 0x000fe40003f05270 */
[----:B------:R-:W-:-:S13]  /*0230*/  ISETP.GT.U32.AND P1, PT, R7, R0, PT ;  /* 0x000000000700720c */ /* 0x000fda0003f24070 */
[----:B------:R-:W-:Y:S02]  /*0240*/  @!P1 IMAD.IADD R0, R0, 0x1, -R7 ;  /* 0x0000000100009824 */ /* 0x000fe400078e0a07 */
[----:B------:R-:W1:Y:S03]  /*0250*/  LDC.64 R6, c[0x0][0x388] ;  /* 0x0000e200ff067b82 */ /* 0x000e660000000a00 */
[----:B------:R-:W-:Y:S02]  /*0260*/  @!P2 IADD3 R0, PT, PT, -R0, RZ, RZ ;  /* 0x000000ff0000a210 */ /* 0x000fe40007ffe1ff */
[----:B------:R-:W-:-:S04]  /*0270*/  @!P0 LOP3.LUT R0, RZ, R3, RZ, 0x33, !PT ;  /* 0x00000003ff008212 */ /* 0x000fc800078e33ff */
[----:B------:R-:W-:-:S04]  /*0280*/  VIADDMNMX R5, R0, 0x1, R5, PT ;  /* 0x0000000100057846 */ /* 0x000fc80003800105 */
[----:B------:R-:W-:Y:S02]  /*0290*/  IADD3 R5, PT, PT, R5, R9, -R0 ;  /* 0x0000000905057210 */ /* 0x000fe40007ffe800 */
[----:B------:R-:W2:Y:S03]  /*02a0*/  LDC.64 R8, c[0x0][0x380] ;  /* 0x0000e000ff087b82 */ /* 0x000ea60000000a00 */
[----:B------:R-:W-:Y:S02]  /*02b0*/  IMAD R3, R5, R2, R11 ;  /* 0x0000000205037224 */ /* 0x000fe400078e020b */
[----:B-1----:R-:W-:-:S04]  /*02c0*/  IMAD.WIDE R4, R13, 0x8, R6 ;  /* 0x000000080d047825 */ /* 0x002fc800078e0206 */
[----:B------:R-:W-:Y:S02]  /*02d0*/  IMAD.WIDE R2, R3, 0x8, R6 ;  /* 0x0000000803027825 */ /* 0x000fe400078e0206 */
[----:B0-----:R-:W3:Y:S04]  /*02e0*/  LDG.E.64 R4, desc[UR4][R4.64] ;  /* 0x0000000404047981 */ /* 0x001ee8000c1e1b00 */
[----:B------:R-:W3:Y:S01]  /*02f0*/  LDG.E.64 R2, desc[UR4][R2.64] ;  /* 0x0000000402027981 */ /* 0x000ee2000c1e1b00 */
[----:B--2---:R-:W-:Y:S01]  /*0300*/  IMAD.WIDE R8, R13, 0x8, R8 ;  /* 0x000000080d087825 */ /* 0x004fe200078e0208 */
[----:B---3--:R-:W-:-:S07]  /*0310*/  DADD R6, R2, -R4 ;  /* 0x0000000002067229 */ /* 0x008fce0000000804 */
[----:B------:R-:W-:Y:S01]  /*0320*/  STG.E.64 desc[UR4][R8.64], R6 ;  /* 0x0000000608007986 */ /* 0x000fe2000c101b04 */
[----:B------:R-:W-:Y:S05]  /*0330*/  EXIT ;  /* 0x000000000000794d */ /* 0x000fea0003800000 */
.L_x_0:
[----:B------:R-:W-:-:S00]  /*0340*/  BRA `(.L_x_0) ;  /* 0xfffffffc00fc7947 */ /* 0x000fc0000383ffff */
[----:B------:R-:W-:-:S00]  /*0350*/  NOP ;  /* 0x0000000000007918 */ /* 0x000fc00000000000 */
        /* <DEDUP_REMOVED lines=10> */
.L_x_1:


//--------------------- .nv.shared.reserved.0     --------------------------
	.section	.nv.shared.reserved.0,"aw",@nobits
	.weak		__nv_reservedSMEM_offset_0_alias
	.size		__nv_reservedSMEM_offset_0_alias, 0, 64
	.other		__nv_reservedSMEM_offset_0_alias,@"STO_CUDA_RESERVED_SHARED STV_DEFAULT"
__nv_reservedSMEM_offset_0_alias:
	.zero		0
	.zero		64


//--------------------- .nv.constant0._Z16column_filteringPdPKdiii --------------------------
	.section	.nv.constant0._Z16column_filteringPdPKdiii,"a",@progbits
	.sectionflags	@""
	.align	4
.nv.constant0._Z16column_filteringPdPKdiii:
	.zero		924


//--------------------- SYMBOLS --------------------------

	.type		.nv.reservedSmem.offset0,@object
	.size		.nv.reservedSmem.offset0,0x4
